//
// Generated by NVIDIA NVVM Compiler
//
// Compiler Build ID: CL-36424714
// Cuda compilation tools, release 13.0, V13.0.88
// Based on NVVM 20.0.0
//

.version 9.0
.target sm_100
.address_size 64

	// .globl	_Z18computeHistKernel1PiiS_i
.extern .shared .align 16 .b8 s_hist[];

.visible .entry _Z18computeHistKernel1PiiS_i(
	.param .u64 .ptr .align 1 _Z18computeHistKernel1PiiS_i_param_0,
	.param .u32 _Z18computeHistKernel1PiiS_i_param_1,
	.param .u64 .ptr .align 1 _Z18computeHistKernel1PiiS_i_param_2,
	.param .u32 _Z18computeHistKernel1PiiS_i_param_3
)
{
	.reg .pred 	%p<2>;
	.reg .b32 	%r<8>;
	.reg .b64 	%rd<9>;

	ld.param.u64 	%rd1, [_Z18computeHistKernel1PiiS_i_param_0];
	ld.param.u32 	%r2, [_Z18computeHistKernel1PiiS_i_param_1];
	ld.param.u64 	%rd2, [_Z18computeHistKernel1PiiS_i_param_2];
	mov.u32 	%r3, %ctaid.x;
	mov.u32 	%r4, %ntid.x;
	mov.u32 	%r5, %tid.x;
	mad.lo.s32 	%r1, %r3, %r4, %r5;
	setp.ge.s32 	%p1, %r1, %r2;
	@%p1 bra 	$L__BB0_2;
	cvta.to.global.u64 	%rd3, %rd1;
	cvta.to.global.u64 	%rd4, %rd2;
	mul.wide.s32 	%rd5, %r1, 4;
	add.s64 	%rd6, %rd3, %rd5;
	ld.global.u32 	%r6, [%rd6];
	mul.wide.s32 	%rd7, %r6, 4;
	add.s64 	%rd8, %rd4, %rd7;
	atom.global.add.u32 	%r7, [%rd8], 1;
$L__BB0_2:
	ret;

}
	// .globl	_Z18computeHistKernel2PiiS_i
.visible .entry _Z18computeHistKernel2PiiS_i(
	.param .u64 .ptr .align 1 _Z18computeHistKernel2PiiS_i_param_0,
	.param .u32 _Z18computeHistKernel2PiiS_i_param_1,
	.param .u64 .ptr .align 1 _Z18computeHistKernel2PiiS_i_param_2,
	.param .u32 _Z18computeHistKernel2PiiS_i_param_3
)
{
	.reg .pred 	%p<6>;
	.reg .b32 	%r<28>;
	.reg .b64 	%rd<9>;

	ld.param.u64 	%rd2, [_Z18computeHistKernel2PiiS_i_param_0];
	ld.param.u32 	%r9, [_Z18computeHistKernel2PiiS_i_param_1];
	ld.param.u64 	%rd3, [_Z18computeHistKernel2PiiS_i_param_2];
	ld.param.u32 	%r10, [_Z18computeHistKernel2PiiS_i_param_3];
	mov.u32 	%r27, %tid.x;
	setp.ge.s32 	%p1, %r27, %r10;
	@%p1 bra 	$L__BB1_3;
	mov.u32 	%r2, %ntid.x;
	mov.u32 	%r12, s_hist;
	mov.u32 	%r26, %r27;
$L__BB1_2:
	shl.b32 	%r11, %r26, 2;
	add.s32 	%r13, %r12, %r11;
	mov.b32 	%r14, 0;
	st.shared.u32 	[%r13], %r14;
	add.s32 	%r26, %r26, %r2;
	setp.lt.s32 	%p2, %r26, %r10;
	@%p2 bra 	$L__BB1_2;
$L__BB1_3:
	bar.sync 	0;
	mov.u32 	%r15, %ctaid.x;
	mov.u32 	%r5, %ntid.x;
	mad.lo.s32 	%r6, %r15, %r5, %r27;
	setp.ge.s32 	%p3, %r6, %r9;
	@%p3 bra 	$L__BB1_5;
	cvta.to.global.u64 	%rd4, %rd2;
	mul.wide.s32 	%rd5, %r6, 4;
	add.s64 	%rd6, %rd4, %rd5;
	ld.global.u32 	%r16, [%rd6];
	shl.b32 	%r17, %r16, 2;
	mov.u32 	%r18, s_hist;
	add.s32 	%r19, %r18, %r17;
	atom.shared.add.u32 	%r20, [%r19], 1;
$L__BB1_5:
	setp.ge.s32 	%p4, %r27, %r10;
	bar.sync 	0;
	@%p4 bra 	$L__BB1_8;
	cvta.to.global.u64 	%rd1, %rd3;
	mov.u32 	%r22, s_hist;
$L__BB1_7:
	mul.wide.s32 	%rd7, %r27, 4;
	add.s64 	%rd8, %rd1, %rd7;
	shl.b32 	%r21, %r27, 2;
	add.s32 	%r23, %r22, %r21;
	ld.shared.u32 	%r24, [%r23];
	atom.global.add.u32 	%r25, [%rd8], %r24;
	add.s32 	%r27, %r27, %r5;
	setp.lt.s32 	%p5, %r27, %r10;
	@%p5 bra 	$L__BB1_7;
$L__BB1_8:
	ret;

}


// ===== COMPILED SASS (sm_100) =====

	.target	sm_100

	.elftype	@"ET_EXEC"


//--------------------- .note.nv.tkinfo           --------------------------
	.section	.note.nv.tkinfo,"",@"SHT_NOTE"
	.sectionflags	@"SHF_NOTE_NV_TKINFO"
	.tkinfo
        /*0018*/ 	.word	0x00000002
        /*0030*/ 	.string	""
        /*0030*/ 	.string	"ptxas"
        /*0030*/ 	.string	"Cuda compilation tools, release 13.0, V13.0.88"
        /*0030*/ 	.string	"Build cuda_13.0.r13.0/compiler.36424714_0"
        /*0030*/ 	.string	"-arch sm_100 -m 64 "



//--------------------- .note.nv.cuinfo           --------------------------
	.section	.note.nv.cuinfo,"",@"SHT_NOTE"
	.sectionflags	@"SHF_NOTE_NV_CUINFO"
        /*0018*/ 	.short	0x0002
        /*001a*/ 	.short	0x0064
        /*001c*/ 	.short	0x0082
	.zero		2


//--------------------- .nv.info                  --------------------------
	.section	.nv.info,"",@"SHT_CUDA_INFO"
	.align	4


	//----- nvinfo : EIATTR_REGCOUNT
	.align		4
        /*0000*/ 	.byte	0x04, 0x2f
        /*0002*/ 	.short	(.L_1 - .L_0)
	.align		4
.L_0:
        /*0004*/ 	.word	index@(_Z18computeHistKernel1PiiS_i)
        /*0008*/ 	.word	0x0000000a


	//----- nvinfo : EIATTR_FRAME_SIZE
	.align		4
.L_1:
        /*000c*/ 	.byte	0x04, 0x11
        /*000e*/ 	.short	(.L_3 - .L_2)
	.align		4
.L_2:
        /*0010*/ 	.word	index@(_Z18computeHistKernel1PiiS_i)
        /*0014*/ 	.word	0x00000000


	//----- nvinfo : EIATTR_REGCOUNT
	.align		4
.L_3:
        /*0018*/ 	.byte	0x04, 0x2f
        /*001a*/ 	.short	(.L_5 - .L_4)
	.align		4
.L_4:
        /*001c*/ 	.word	index@(_Z18computeHistKernel2PiiS_i)
        /*0020*/ 	.word	0x0000000c


	//----- nvinfo : EIATTR_FRAME_SIZE
	.align		4
.L_5:
        /*0024*/ 	.byte	0x04, 0x11
        /*0026*/ 	.short	(.L_7 - .L_6)
	.align		4
.L_6:
        /*0028*/ 	.word	index@(_Z18computeHistKernel2PiiS_i)
        /*002c*/ 	.word	0x00000000


	//----- nvinfo : EIATTR_MIN_STACK_SIZE
	.align		4
.L_7:
        /*0030*/ 	.byte	0x04, 0x12
        /*0032*/ 	.short	(.L_9 - .L_8)
	.align		4
.L_8:
        /*0034*/ 	.word	index@(_Z18computeHistKernel2PiiS_i)
        /*0038*/ 	.word	0x00000000


	//----- nvinfo : EIATTR_MIN_STACK_SIZE
	.align		4
.L_9:
        /*003c*/ 	.byte	0x04, 0x12
        /*003e*/ 	.short	(.L_11 - .L_10)
	.align		4
.L_10:
        /*0040*/ 	.word	index@(_Z18computeHistKernel1PiiS_i)
        /*0044*/ 	.word	0x00000000
.L_11:


//--------------------- .nv.compat                --------------------------
	.section	.nv.compat,"",@"SHT_CUDA_COMPAT_INFO"
	.align	4
        /*0000*/ 	.byte	0x02, 0x09, 0x00, 0x00, 0x02, 0x02, 0x01, 0x00, 0x02, 0x05, 0x05, 0x00, 0x03, 0x07, 0x01, 0x01
        /*0010*/ 	.byte	0x02, 0x03, 0x00, 0x00, 0x02, 0x06, 0x01, 0x00, 0x04, 0x0b, 0x08, 0x00, 0x09, 0x00, 0x00, 0x00
        /*0020*/ 	.byte	0x00, 0x00, 0x00, 0x00


//--------------------- .nv.info._Z18computeHistKernel2PiiS_i --------------------------
	.section	.nv.info._Z18computeHistKernel2PiiS_i,"",@"SHT_CUDA_INFO"
	.sectionflags	@""
	.align	4


	//----- nvinfo : EIATTR_CUDA_API_VERSION
	.align		4
        /*0000*/ 	.byte	0x04, 0x37
        /*0002*/ 	.short	(.L_13 - .L_12)
.L_12:
        /*0004*/ 	.word	0x00000082


	//----- nvinfo : EIATTR_KPARAM_INFO
	.align		4
.L_13:
        /*0008*/ 	.byte	0x04, 0x17
        /*000a*/ 	.short	(.L_15 - .L_14)
.L_14:
        /*000c*/ 	.word	0x00000000
        /*0010*/ 	.short	0x0003
        /*0012*/ 	.short	0x0018
        /*0014*/ 	.byte	0x00, 0xf0, 0x11, 0x00


	//----- nvinfo : EIATTR_KPARAM_INFO
	.align		4
.L_15:
        /*0018*/ 	.byte	0x04, 0x17
        /*001a*/ 	.short	(.L_17 - .L_16)
.L_16:
        /*001c*/ 	.word	0x00000000
        /*0020*/ 	.short	0x0002
        /*0022*/ 	.short	0x0010
        /*0024*/ 	.byte	0x00, 0xf5, 0x21, 0x00


	//----- nvinfo : EIATTR_KPARAM_INFO
	.align		4
.L_17:
        /*0028*/ 	.byte	0x04, 0x17
        /*002a*/ 	.short	(.L_19 - .L_18)
.L_18:
        /*002c*/ 	.word	0x00000000
        /*0030*/ 	.short	0x0001
        /*0032*/ 	.short	0x0008
        /*0034*/ 	.byte	0x00, 0xf0, 0x11, 0x00


	//----- nvinfo : EIATTR_KPARAM_INFO
	.align		4
.L_19:
        /*0038*/ 	.byte	0x04, 0x17
        /*003a*/ 	.short	(.L_21 - .L_20)
.L_20:
        /*003c*/ 	.word	0x00000000
        /*0040*/ 	.short	0x0000
        /*0042*/ 	.short	0x0000
        /*0044*/ 	.byte	0x00, 0xf5, 0x21, 0x00


	//----- nvinfo : EIATTR_SPARSE_MMA_MASK
	.align		4
.L_21:
        /*0048*/ 	.byte	0x03, 0x50
        /*004a*/ 	.short	0x0000


	//----- nvinfo : EIATTR_MAXREG_COUNT
	.align		4
        /*004c*/ 	.byte	0x03, 0x1b
        /*004e*/ 	.short	0x00ff


	//----- nvinfo : EIATTR_NUM_BARRIERS
	.align		4
        /*0050*/ 	.byte	0x02, 0x4c
        /*0052*/ 	.byte	0x01
	.zero		1


	//----- nvinfo : EIATTR_MERCURY_ISA_VERSION
	.align		4
        /*0054*/ 	.byte	0x03, 0x5f
        /*0056*/ 	.short	0x0101


	//----- nvinfo : EIATTR_VRC_CTA_INIT_COUNT
	.align		4
        /*0058*/ 	.byte	0x02, 0x4a
	.zero		1
	.zero		1


	//----- nvinfo : EIATTR_EXIT_INSTR_OFFSETS
	.align		4
        /*005c*/ 	.byte	0x04, 0x1c
        /*005e*/ 	.short	(.L_23 - .L_22)


	//   ....[0]....
.L_22:
        /*0060*/ 	.word	0x00000250


	//   ....[1]....
        /*0064*/ 	.word	0x00000310


	//----- nvinfo : EIATTR_CRS_STACK_SIZE
	.align		4
.L_23:
        /*0068*/ 	.byte	0x04, 0x1e
        /*006a*/ 	.short	(.L_25 - .L_24)
.L_24:
        /*006c*/ 	.word	0x00000000


	//----- nvinfo : EIATTR_CBANK_PARAM_SIZE
	.align		4
.L_25:
        /*0070*/ 	.byte	0x03, 0x19
        /*0072*/ 	.short	0x001c


	//----- nvinfo : EIATTR_PARAM_CBANK
	.align		4
        /*0074*/ 	.byte	0x04, 0x0a
        /*0076*/ 	.short	(.L_27 - .L_26)
	.align		4
.L_26:
        /*0078*/ 	.word	index@(.nv.constant0._Z18computeHistKernel2PiiS_i)
        /*007c*/ 	.short	0x0380
        /*007e*/ 	.short	0x001c


	//----- nvinfo : EIATTR_SW_WAR
	.align		4
.L_27:
        /*0080*/ 	.byte	0x04, 0x36
        /*0082*/ 	.short	(.L_29 - .L_28)
.L_28:
        /*0084*/ 	.word	0x00000008
.L_29:


//--------------------- .nv.info._Z18computeHistKernel1PiiS_i --------------------------
	.section	.nv.info._Z18computeHistKernel1PiiS_i,"",@"SHT_CUDA_INFO"
	.sectionflags	@""
	.align	4


	//----- nvinfo : EIATTR_CUDA_API_VERSION
	.align		4
        /*0000*/ 	.byte	0x04, 0x37
        /*0002*/ 	.short	(.L_31 - .L_30)
.L_30:
        /*0004*/ 	.word	0x00000082


	//----- nvinfo : EIATTR_KPARAM_INFO
	.align		4
.L_31:
        /*0008*/ 	.byte	0x04, 0x17
        /*000a*/ 	.short	(.L_33 - .L_32)
.L_32:
        /*000c*/ 	.word	0x00000000
        /*0010*/ 	.short	0x0003
        /*0012*/ 	.short	0x0018
        /*0014*/ 	.byte	0x00, 0xf0, 0x11, 0x00


	//----- nvinfo : EIATTR_KPARAM_INFO
	.align		4
.L_33:
        /*0018*/ 	.byte	0x04, 0x17
        /*001a*/ 	.short	(.L_35 - .L_34)
.L_34:
        /*001c*/ 	.word	0x00000000
        /*0020*/ 	.short	0x0002
        /*0022*/ 	.short	0x0010
        /*0024*/ 	.byte	0x00, 0xf5, 0x21, 0x00


	//----- nvinfo : EIATTR_KPARAM_INFO
	.align		4
.L_35:
        /*0028*/ 	.byte	0x04, 0x17
        /*002a*/ 	.short	(.L_37 - .L_36)
.L_36:
        /*002c*/ 	.word	0x00000000
        /*0030*/ 	.short	0x0001
        /*0032*/ 	.short	0x0008
        /*0034*/ 	.byte	0x00, 0xf0, 0x11, 0x00


	//----- nvinfo : EIATTR_KPARAM_INFO
	.align		4
.L_37:
        /*0038*/ 	.byte	0x04, 0x17
        /*003a*/ 	.short	(.L_39 - .L_38)
.L_38:
        /*003c*/ 	.word	0x00000000
        /*0040*/ 	.short	0x0000
        /*0042*/ 	.short	0x0000
        /*0044*/ 	.byte	0x00, 0xf5, 0x21, 0x00


	//----- nvinfo : EIATTR_SPARSE_MMA_MASK
	.align		4
.L_39:
        /*0048*/ 	.byte	0x03, 0x50
        /*004a*/ 	.short	0x0000


	//----- nvinfo : EIATTR_MAXREG_COUNT
	.align		4
        /*004c*/ 	.byte	0x03, 0x1b
        /*004e*/ 	.short	0x00ff


	//----- nvinfo : EIATTR_MERCURY_ISA_VERSION
	.align		4
        /*0050*/ 	.byte	0x03, 0x5f
        /*0052*/ 	.short	0x0101


	//----- nvinfo : EIATTR_VRC_CTA_INIT_COUNT
	.align		4
        /*0054*/ 	.byte	0x02, 0x4a
	.zero		1
	.zero		1


	//----- nvinfo : EIATTR_EXIT_INSTR_OFFSETS
	.align		4
        /*0058*/ 	.byte	0x04, 0x1c
        /*005a*/ 	.short	(.L_41 - .L_40)


	//   ....[0]....
.L_40:
        /*005c*/ 	.word	0x00000070


	//   ....[1]....
        /*0060*/ 	.word	0x00000100


	//----- nvinfo : EIATTR_CBANK_PARAM_SIZE
	.align		4
.L_41:
        /*0064*/ 	.byte	0x03, 0x19
        /*0066*/ 	.short	0x001c


	//----- nvinfo : EIATTR_PARAM_CBANK
	.align		4
        /*0068*/ 	.byte	0x04, 0x0a
        /*006a*/ 	.short	(.L_43 - .L_42)
	.align		4
.L_42:
        /*006c*/ 	.word	index@(.nv.constant0._Z18computeHistKernel1PiiS_i)
        /*0070*/ 	.short	0x0380
        /*0072*/ 	.short	0x001c


	//----- nvinfo : EIATTR_SW_WAR
	.align		4
.L_43:
        /*0074*/ 	.byte	0x04, 0x36
        /*0076*/ 	.short	(.L_45 - .L_44)
.L_44:
        /*0078*/ 	.word	0x00000008
.L_45:


//--------------------- .nv.callgraph             --------------------------
	.section	.nv.callgraph,"",@"SHT_CUDA_CALLGRAPH"
	.align	4
	.sectionentsize	8
	.align		4
        /*0000*/ 	.word	0x00000000
	.align		4
        /*0004*/ 	.word	0xffffffff
	.align		4
        /*0008*/ 	.word	0x00000000
	.align		4
        /*000c*/ 	.word	0xfffffffe
	.align		4
        /*0010*/ 	.word	0x00000000
	.align		4
        /*0014*/ 	.word	0xfffffffd
	.align		4
        /*0018*/ 	.word	0x00000000
	.align		4
        /*001c*/ 	.word	0xfffffffc


//--------------------- .text._Z18computeHistKernel2PiiS_i --------------------------
	.section	.text._Z18computeHistKernel2PiiS_i,"ax",@progbits
	.align	128
        .global         _Z18computeHistKernel2PiiS_i
        .type           _Z18computeHistKernel2PiiS_i,@function
        .size           _Z18computeHistKernel2PiiS_i,(.L_x_8 - _Z18computeHistKernel2PiiS_i)
        .other          _Z18computeHistKernel2PiiS_i,@"STO_CUDA_ENTRY STV_DEFAULT"
_Z18computeHistKernel2PiiS_i:
.text._Z18computeHistKernel2PiiS_i:
[----:B------:R-:W-:Y:S01]  /*0000*/  LDC R1, c[0x0][0x37c] ;  /* 0x0000df00ff017b82 */ /* 0x000fe20000000800 */
[----:B------:R-:W0:Y:S01]  /*0010*/  S2R R7, SR_TID.X ;  /* 0x0000000000077919 */ /* 0x000e220000002100 */
[----:B------:R-:W0:Y:S01]  /*0020*/  LDCU UR8, c[0x0][0x398] ;  /* 0x00007300ff0877ac */ /* 0x000e220008000800 */
[----:B------:R-:W-:Y:S01]  /*0030*/  BSSY.RECONVERGENT B0, `(.L_x_0) ;  /* 0x000000d000007945 */ /* 0x000fe20003800200 */
[----:B0-----:R-:W-:-:S13]  /*0040*/  ISETP.GE.AND P0, PT, R7, UR8, PT ;  /* 0x0000000807007c0c */ /* 0x001fda000bf06270 */
[----:B------:R-:W-:Y:S05]  /*0050*/  @P0 BRA `(.L_x_1) ;  /* 0x0000000000280947 */ /* 0x000fea0003800000 */
[----:B------:R-:W0:Y:S01]  /*0060*/  S2R R5, SR_CgaCtaId ;  /* 0x0000000000057919 */ /* 0x000e220000008800 */
[----:B------:R-:W1:Y:S01]  /*0070*/  LDC R4, c[0x0][0x360] ;  /* 0x0000d800ff047b82 */ /* 0x000e620000000800 */
[----:B------:R-:W-:Y:S01]  /*0080*/  MOV R0, 0x400 ;  /* 0x0000040000007802 */ /* 0x000fe20000000f00 */
[----:B------:R-:W-:-:S03]  /*0090*/  IMAD.MOV.U32 R3, RZ, RZ, R7 ;  /* 0x000000ffff037224 */ /* 0x000fc600078e0007 */
[----:B0-----:R-:W-:-:S07]  /*00a0*/  LEA R0, R5, R0, 0x18 ;  /* 0x0000000005007211 */ /* 0x001fce00078ec0ff */
.L_x_2:
[----:B------:R-:W-:Y:S02]  /*00b0*/  IMAD R2, R3, 0x4, R0 ;  /* 0x0000000403027824 */ /* 0x000fe400078e0200 */
[----:B-1----:R-:W-:-:S03]  /*00c0*/  IMAD.IADD R3, R4, 0x1, R3 ;  /* 0x0000000104037824 */ /* 0x002fc600078e0203 */
[----:B------:R0:W-:Y:S02]  /*00d0*/  STS [R2], RZ ;  /* 0x000000ff02007388 */ /* 0x0001e40000000800 */
[----:B------:R-:W-:-:S13]  /*00e0*/  ISETP.GE.AND P0, PT, R3, UR8, PT ;  /* 0x0000000803007c0c */ /* 0x000fda000bf06270 */
[----:B0-----:R-:W-:Y:S05]  /*00f0*/  @!P0 BRA `(.L_x_2) ;  /* 0xfffffffc00ec8947 */ /* 0x001fea000383ffff */
.L_x_1:
[----:B------:R-:W-:Y:S05]  /*0100*/  BSYNC.RECONVERGENT B0 ;  /* 0x0000000000007941 */ /* 0x000fea0003800200 */
.L_x_0:
[----:B------:R-:W0:Y:S01]  /*0110*/  S2UR UR4, SR_CTAID.X ;  /* 0x00000000000479c3 */ /* 0x000e220000002500 */
[----:B------:R-:W1:Y:S01]  /*0120*/  LDCU UR5, c[0x0][0x388] ;  /* 0x00007100ff0577ac */ /* 0x000e620008000800 */
[----:B------:R-:W-:Y:S06]  /*0130*/  BSSY.RECONVERGENT B0, `(.L_x_3) ;  /* 0x0000010000007945 */ /* 0x000fec0003800200 */
[----:B------:R-:W-:Y:S01]  /*0140*/  BAR.SYNC.DEFER_BLOCKING 0x0 ;  /* 0x0000000000007b1d */ /* 0x000fe20000010000 */
[----:B------:R-:W-:-:S07]  /*0150*/  ISETP.GE.AND P1, PT, R7, UR8, PT ;  /* 0x0000000807007c0c */ /* 0x000fce000bf26270 */
[----:B------:R-:W0:Y:S01]  /*0160*/  LDC R6, c[0x0][0x360] ;  /* 0x0000d800ff067b82 */ /* 0x000e220000000800 */
[----:B------:R-:W2:Y:S01]  /*0170*/  LDCU.64 UR6, c[0x0][0x358] ;  /* 0x00006b00ff0677ac */ /* 0x000ea20008000a00 */
[----:B0-----:R-:W-:-:S05]  /*0180*/  IMAD R5, R6, UR4, R7 ;  /* 0x0000000406057c24 */ /* 0x001fca000f8e0207 */
[----:B-1----:R-:W-:-:S13]  /*0190*/  ISETP.GE.AND P0, PT, R5, UR5, PT ;  /* 0x0000000505007c0c */ /* 0x002fda000bf06270 */
[----:B--2---:R-:W-:Y:S05]  /*01a0*/  @P0 BRA `(.L_x_4) ;  /* 0x0000000000200947 */ /* 0x004fea0003800000 */
[----:B------:R-:W0:Y:S02]  /*01b0*/  LDC.64 R2, c[0x0][0x380] ;  /* 0x0000e000ff027b82 */ /* 0x000e240000000a00 */
[----:B0-----:R-:W-:-:S06]  /*01c0*/  IMAD.WIDE R2, R5, 0x4, R2 ;  /* 0x0000000405027825 */ /* 0x001fcc00078e0202 */
[----:B------:R-:W2:Y:S01]  /*01d0*/  LDG.E R2, desc[UR6][R2.64] ;  /* 0x0000000602027981 */ /* 0x000ea2000c1e1900 */
[----:B------:R-:W0:Y:S01]  /*01e0*/  S2UR UR5, SR_CgaCtaId ;  /* 0x00000000000579c3 */ /* 0x000e220000008800 */
[----:B------:R-:W-:Y:S02]  /*01f0*/  UMOV UR4, 0x400 ;  /* 0x0000040000047882 */ /* 0x000fe40000000000 */
[----:B0-----:R-:W-:-:S06]  /*0200*/  ULEA UR4, UR5, UR4, 0x18 ;  /* 0x0000000405047291 */ /* 0x001fcc000f8ec0ff */
[----:B--2---:R-:W-:-:S05]  /*0210*/  LEA R0, R2, UR4, 0x2 ;  /* 0x0000000402007c11 */ /* 0x004fca000f8e10ff */
[----:B------:R0:W-:Y:S02]  /*0220*/  ATOMS.POPC.INC.32 RZ, [R0+URZ] ;  /* 0x0000000000ff7f8c */ /* 0x0001e4000d8000ff */
.L_x_4:
[----:B------:R-:W-:Y:S05]  /*0230*/  BSYNC.RECONVERGENT B0 ;  /* 0x0000000000007941 */ /* 0x000fea0003800200 */
.L_x_3:
[----:B------:R-:W-:Y:S06]  /*0240*/  BAR.SYNC.DEFER_BLOCKING 0x0 ;  /* 0x0000000000007b1d */ /* 0x000fec0000010000 */
[----:B------:R-:W-:Y:S05]  /*0250*/  @P1 EXIT ;  /* 0x000000000000194d */ /* 0x000fea0003800000 */
[----:B------:R-:W1:Y:S01]  /*0260*/  S2UR UR5, SR_CgaCtaId ;  /* 0x00000000000579c3 */ /* 0x000e620000008800 */
[----:B------:R-:W-:-:S07]  /*0270*/  UMOV UR4, 0x400 ;  /* 0x0000040000047882 */ /* 0x000fce0000000000 */
[----:B------:R-:W2:Y:S01]  /*0280*/  LDC.64 R4, c[0x0][0x390] ;  /* 0x0000e400ff047b82 */ /* 0x000ea20000000a00 */
[----:B-1----:R-:W-:-:S12]  /*0290*/  ULEA UR4, UR5, UR4, 0x18 ;  /* 0x0000000405047291 */ /* 0x002fd8000f8ec0ff */
.L_x_5:
[C---:B0-----:R-:W-:Y:S01]  /*02a0*/  LEA R0, R7.reuse, UR4, 0x2 ;  /* 0x0000000407007c11 */ /* 0x041fe2000f8e10ff */
[----:B-12---:R-:W-:-:S04]  /*02b0*/  IMAD.WIDE R2, R7, 0x4, R4 ;  /* 0x0000000407027825 */ /* 0x006fc800078e0204 */
[----:B------:R-:W0:Y:S01]  /*02c0*/  LDS R9, [R0] ;  /* 0x0000000000097984 */ /* 0x000e220000000800 */
[----:B------:R-:W-:-:S05]  /*02d0*/  IMAD.IADD R7, R6, 0x1, R7 ;  /* 0x0000000106077824 */ /* 0x000fca00078e0207 */
[----:B------:R-:W-:Y:S01]  /*02e0*/  ISETP.GE.AND P0, PT, R7, UR8, PT ;  /* 0x0000000807007c0c */ /* 0x000fe2000bf06270 */
[----:B0-----:R1:W-:-:S12]  /*02f0*/  REDG.E.ADD.STRONG.GPU desc[UR6][R2.64], R9 ;  /* 0x000000090200798e */ /* 0x0013d8000c12e106 */
[----:B------:R-:W-:Y:S05]  /*0300*/  @!P0 BRA `(.L_x_5) ;  /* 0xfffffffc00e48947 */ /* 0x000fea000383ffff */
[----:B------:R-:W-:Y:S05]  /*0310*/  EXIT ;  /* 0x000000000000794d */ /* 0x000fea0003800000 */
.L_x_6:
[----:B------:R-:W-:-:S00]  /*0320*/  BRA `(.L_x_6) ;  /* 0xfffffffc00fc7947 */ /* 0x000fc0000383ffff */
[----:B------:R-:W-:-:S00]  /*0330*/  NOP ;  /* 0x0000000000007918 */ /* 0x000fc00000000000 */
        /* <DEDUP_REMOVED lines=12> */
.L_x_8:


//--------------------- .text._Z18computeHistKernel1PiiS_i --------------------------
	.section	.text._Z18computeHistKernel1PiiS_i,"ax",@progbits
	.align	128
        .global         _Z18computeHistKernel1PiiS_i
        .type           _Z18computeHistKernel1PiiS_i,@function
        .size           _Z18computeHistKernel1PiiS_i,(.L_x_9 - _Z18computeHistKernel1PiiS_i)
        .other          _Z18computeHistKernel1PiiS_i,@"STO_CUDA_ENTRY STV_DEFAULT"
_Z18computeHistKernel1PiiS_i:
.text._Z18computeHistKernel1PiiS_i:
[----:B------:R-:W-:Y:S01]  /*0000*/  LDC R1, c[0x0][0x37c] ;  /* 0x0000df00ff017b82 */ /* 0x000fe20000000800 */
[----:B------:R-:W0:Y:S07]  /*0010*/  S2R R0, SR_TID.X ;  /* 0x0000000000007919 */ /* 0x000e2e0000002100 */
[----:B------:R-:W0:Y:S01]  /*0020*/  S2UR UR4, SR_CTAID.X ;  /* 0x00000000000479c3 */ /* 0x000e220000002500 */
[----:B------:R-:W1:Y:S07]  /*0030*/  LDCU UR5, c[0x0][0x388] ;  /* 0x00007100ff0577ac */ /* 0x000e6e0008000800 */
[----:B------:R-:W0:Y:S02]  /*0040*/  LDC R5, c[0x0][0x360] ;  /* 0x0000d800ff057b82 */ /* 0x000e240000000800 */
[----:B0-----:R-:W-:-:S05]  /*0050*/  IMAD R5, R5, UR4, R0 ;  /* 0x0000000405057c24 */ /* 0x001fca000f8e0200 */
[----:B-1----:R-:W-:-:S13]  /*0060*/  ISETP.GE.AND P0, PT, R5, UR5, PT ;  /* 0x0000000505007c0c */ /* 0x002fda000bf06270 */
[----:B------:R-:W-:Y:S05]  /*0070*/  @P0 EXIT ;  /* 0x000000000000094d */ /* 0x000fea0003800000 */
[----:B------:R-:W0:Y:S01]  /*0080*/  LDC.64 R2, c[0x0][0x380] ;  /* 0x0000e000ff027b82 */ /* 0x000e220000000a00 */
[----:B------:R-:W1:Y:S01]  /*0090*/  LDCU.64 UR4, c[0x0][0x358] ;  /* 0x00006b00ff0477ac */ /* 0x000e620008000a00 */
[----:B0-----:R-:W-:-:S06]  /*00a0*/  IMAD.WIDE R2, R5, 0x4, R2 ;  /* 0x0000000405027825 */ /* 0x001fcc00078e0202 */
[----:B------:R-:W0:Y:S01]  /*00b0*/  LDC.64 R4, c[0x0][0x390] ;  /* 0x0000e400ff047b82 */ /* 0x000e220000000a00 */
[----:B-1----:R-:W0:Y:S01]  /*00c0*/  LDG.E R3, desc[UR4][R2.64] ;  /* 0x0000000402037981 */ /* 0x002e22000c1e1900 */
[----:B------:R-:W-:Y:S02]  /*00d0*/  HFMA2 R7, -RZ, RZ, 0, 5.9604644775390625e-08 ;  /* 0x00000001ff077431 */ /* 0x000fe400000001ff */
[----:B0-----:R-:W-:-:S05]  /*00e0*/  IMAD.WIDE R4, R3, 0x4, R4 ;  /* 0x0000000403047825 */ /* 0x001fca00078e0204 */
[----:B------:R-:W-:Y:S01]  /*00f0*/  REDG.E.ADD.STRONG.GPU desc[UR4][R4.64], R7 ;  /* 0x000000070400798e */ /* 0x000fe2000c12e104 */
[----:B------:R-:W-:Y:S05]  /*0100*/  EXIT ;  /* 0x000000000000794d */ /* 0x000fea0003800000 */
.L_x_7:
        /* <DEDUP_REMOVED lines=15> */
.L_x_9:


//--------------------- .nv.shared._Z18computeHistKernel2PiiS_i --------------------------
	.section	.nv.shared._Z18computeHistKernel2PiiS_i,"aw",@nobits
	.sectionflags	@""
	.align	16
	.zero		1024


//--------------------- .nv.shared.reserved.0     --------------------------
	.section	.nv.shared.reserved.0,"aw",@nobits
	.weak		__nv_reservedSMEM_offset_0_alias
	.size		__nv_reservedSMEM_offset_0_alias, 0, 64
	.other		__nv_reservedSMEM_offset_0_alias,@"STO_CUDA_RESERVED_SHARED STV_DEFAULT"
__nv_reservedSMEM_offset_0_alias:
	.zero		0
	.zero		64


//--------------------- .nv.shared._Z18computeHistKernel1PiiS_i --------------------------
	.section	.nv.shared._Z18computeHistKernel1PiiS_i,"aw",@nobits
	.sectionflags	@""
	.align	16
	.zero		1024


//--------------------- .nv.constant0._Z18computeHistKernel2PiiS_i --------------------------
	.section	.nv.constant0._Z18computeHistKernel2PiiS_i,"a",@progbits
	.sectionflags	@""
	.align	4
.nv.constant0._Z18computeHistKernel2PiiS_i:
	.zero		924


//--------------------- .nv.constant0._Z18computeHistKernel1PiiS_i --------------------------
	.section	.nv.constant0._Z18computeHistKernel1PiiS_i,"a",@progbits
	.sectionflags	@""
	.align	4
.nv.constant0._Z18computeHistKernel1PiiS_i:
	.zero		924


//--------------------- SYMBOLS --------------------------

	.type		.nv.reservedSmem.offset0,@object
	.size		.nv.reservedSmem.offset0,0x4
	.type		.nv.reservedSmem.cap,@object
	.size		.nv.reservedSmem.cap,0x4
